//
// Generated by NVIDIA NVVM Compiler
//
// Compiler Build ID: CL-36424714
// Cuda compilation tools, release 13.0, V13.0.88
// Based on NVVM 20.0.0
//

.version 9.0
.target sm_100
.address_size 64

	// .globl	_Z13reduce_kernelPfS_j
// _ZZ13reduce_kernelPfS_jE5sdata has been demoted

.visible .entry _Z13reduce_kernelPfS_j(
	.param .u64 .ptr .align 1 _Z13reduce_kernelPfS_j_param_0,
	.param .u64 .ptr .align 1 _Z13reduce_kernelPfS_j_param_1,
	.param .u32 _Z13reduce_kernelPfS_j_param_2
)
{
	.reg .pred 	%p<7>;
	.reg .b32 	%r<18>;
	.reg .b32 	%f<14>;
	.reg .b64 	%rd<9>;
	// demoted variable
	.shared .align 4 .b8 _ZZ13reduce_kernelPfS_jE5sdata[4096];
	ld.param.u64 	%rd3, [_Z13reduce_kernelPfS_j_param_0];
	ld.param.u64 	%rd2, [_Z13reduce_kernelPfS_j_param_1];
	ld.param.u32 	%r8, [_Z13reduce_kernelPfS_j_param_2];
	cvta.to.global.u64 	%rd4, %rd3;
	mov.u32 	%r1, %ctaid.x;
	mov.u32 	%r17, %ntid.x;
	mul.lo.s32 	%r9, %r17, %r1;
	shl.b32 	%r10, %r9, 1;
	mov.u32 	%r3, %tid.x;
	shl.b32 	%r11, %r3, 1;
	add.s32 	%r4, %r10, %r11;
	setp.ge.u32 	%p1, %r4, %r8;
	mul.wide.u32 	%rd5, %r4, 4;
	add.s64 	%rd1, %rd4, %rd5;
	mov.f32 	%f13, 0f00000000;
	@%p1 bra 	$L__BB0_2;
	ld.global.f32 	%f6, [%rd1];
	add.f32 	%f13, %f6, 0f00000000;
$L__BB0_2:
	add.s32 	%r12, %r4, 1;
	setp.ge.u32 	%p2, %r12, %r8;
	@%p2 bra 	$L__BB0_4;
	ld.global.f32 	%f7, [%rd1+4];
	add.f32 	%f13, %f13, %f7;
$L__BB0_4:
	shl.b32 	%r13, %r3, 2;
	mov.u32 	%r14, _ZZ13reduce_kernelPfS_jE5sdata;
	add.s32 	%r5, %r14, %r13;
	st.shared.f32 	[%r5], %f13;
	bar.sync 	0;
	setp.lt.u32 	%p3, %r17, 2;
	@%p3 bra 	$L__BB0_8;
$L__BB0_5:
	shr.u32 	%r7, %r17, 1;
	setp.ge.u32 	%p4, %r3, %r7;
	@%p4 bra 	$L__BB0_7;
	shl.b32 	%r15, %r7, 2;
	add.s32 	%r16, %r5, %r15;
	ld.shared.f32 	%f8, [%r16];
	ld.shared.f32 	%f9, [%r5];
	add.f32 	%f10, %f8, %f9;
	st.shared.f32 	[%r5], %f10;
$L__BB0_7:
	bar.sync 	0;
	setp.gt.u32 	%p5, %r17, 3;
	mov.u32 	%r17, %r7;
	@%p5 bra 	$L__BB0_5;
$L__BB0_8:
	setp.ne.s32 	%p6, %r3, 0;
	@%p6 bra 	$L__BB0_10;
	ld.shared.f32 	%f11, [_ZZ13reduce_kernelPfS_jE5sdata];
	cvta.to.global.u64 	%rd6, %rd2;
	mul.wide.u32 	%rd7, %r1, 4;
	add.s64 	%rd8, %rd6, %rd7;
	st.global.f32 	[%rd8], %f11;
$L__BB0_10:
	ret;

}


// ===== COMPILED SASS (sm_100) =====

	.target	sm_100

	.elftype	@"ET_EXEC"


//--------------------- .note.nv.tkinfo           --------------------------
	.section	.note.nv.tkinfo,"",@"SHT_NOTE"
	.sectionflags	@"SHF_NOTE_NV_TKINFO"
	.tkinfo
        /*0018*/ 	.word	0x00000002
        /*0030*/ 	.string	""
        /*0030*/ 	.string	"ptxas"
        /*0030*/ 	.string	"Cuda compilation tools, release 13.0, V13.0.88"
        /*0030*/ 	.string	"Build cuda_13.0.r13.0/compiler.36424714_0"
        /*0030*/ 	.string	"-arch sm_100 -m 64 "



//--------------------- .note.nv.cuinfo           --------------------------
	.section	.note.nv.cuinfo,"",@"SHT_NOTE"
	.sectionflags	@"SHF_NOTE_NV_CUINFO"
        /*0018*/ 	.short	0x0002
        /*001a*/ 	.short	0x0064
        /*001c*/ 	.short	0x0082
	.zero		2


//--------------------- .nv.info                  --------------------------
	.section	.nv.info,"",@"SHT_CUDA_INFO"
	.align	4


	//----- nvinfo : EIATTR_REGCOUNT
	.align		4
        /*0000*/ 	.byte	0x04, 0x2f
        /*0002*/ 	.short	(.L_1 - .L_0)
	.align		4
.L_0:
        /*0004*/ 	.word	index@(_Z13reduce_kernelPfS_j)
        /*0008*/ 	.word	0x0000000b


	//----- nvinfo : EIATTR_FRAME_SIZE
	.align		4
.L_1:
        /*000c*/ 	.byte	0x04, 0x11
        /*000e*/ 	.short	(.L_3 - .L_2)
	.align		4
.L_2:
        /*0010*/ 	.word	index@(_Z13reduce_kernelPfS_j)
        /*0014*/ 	.word	0x00000000


	//----- nvinfo : EIATTR_MIN_STACK_SIZE
	.align		4
.L_3:
        /*0018*/ 	.byte	0x04, 0x12
        /*001a*/ 	.short	(.L_5 - .L_4)
	.align		4
.L_4:
        /*001c*/ 	.word	index@(_Z13reduce_kernelPfS_j)
        /*0020*/ 	.word	0x00000000
.L_5:


//--------------------- .nv.compat                --------------------------
	.section	.nv.compat,"",@"SHT_CUDA_COMPAT_INFO"
	.align	4
        /*0000*/ 	.byte	0x02, 0x09, 0x00, 0x00, 0x02, 0x02, 0x01, 0x00, 0x02, 0x05, 0x05, 0x00, 0x03, 0x07, 0x01, 0x01
        /*0010*/ 	.byte	0x02, 0x03, 0x00, 0x00, 0x02, 0x06, 0x01, 0x00, 0x04, 0x0b, 0x08, 0x00, 0x09, 0x00, 0x00, 0x00
        /*0020*/ 	.byte	0x00, 0x00, 0x00, 0x00


//--------------------- .nv.info._Z13reduce_kernelPfS_j --------------------------
	.section	.nv.info._Z13reduce_kernelPfS_j,"",@"SHT_CUDA_INFO"
	.sectionflags	@""
	.align	4


	//----- nvinfo : EIATTR_CUDA_API_VERSION
	.align		4
        /*0000*/ 	.byte	0x04, 0x37
        /*0002*/ 	.short	(.L_7 - .L_6)
.L_6:
        /*0004*/ 	.word	0x00000082


	//----- nvinfo : EIATTR_KPARAM_INFO
	.align		4
.L_7:
        /*0008*/ 	.byte	0x04, 0x17
        /*000a*/ 	.short	(.L_9 - .L_8)
.L_8:
        /*000c*/ 	.word	0x00000000
        /*0010*/ 	.short	0x0002
        /*0012*/ 	.short	0x0010
        /*0014*/ 	.byte	0x00, 0xf0, 0x11, 0x00


	//----- nvinfo : EIATTR_KPARAM_INFO
	.align		4
.L_9:
        /*0018*/ 	.byte	0x04, 0x17
        /*001a*/ 	.short	(.L_11 - .L_10)
.L_10:
        /*001c*/ 	.word	0x00000000
        /*0020*/ 	.short	0x0001
        /*0022*/ 	.short	0x0008
        /*0024*/ 	.byte	0x00, 0xf5, 0x21, 0x00


	//----- nvinfo : EIATTR_KPARAM_INFO
	.align		4
.L_11:
        /*0028*/ 	.byte	0x04, 0x17
        /*002a*/ 	.short	(.L_13 - .L_12)
.L_12:
        /*002c*/ 	.word	0x00000000
        /*0030*/ 	.short	0x0000
        /*0032*/ 	.short	0x0000
        /*0034*/ 	.byte	0x00, 0xf5, 0x21, 0x00


	//----- nvinfo : EIATTR_SPARSE_MMA_MASK
	.align		4
.L_13:
        /*0038*/ 	.byte	0x03, 0x50
        /*003a*/ 	.short	0x0000


	//----- nvinfo : EIATTR_MAXREG_COUNT
	.align		4
        /*003c*/ 	.byte	0x03, 0x1b
        /*003e*/ 	.short	0x00ff


	//----- nvinfo : EIATTR_NUM_BARRIERS
	.align		4
        /*0040*/ 	.byte	0x02, 0x4c
        /*0042*/ 	.byte	0x01
	.zero		1


	//----- nvinfo : EIATTR_MERCURY_ISA_VERSION
	.align		4
        /*0044*/ 	.byte	0x03, 0x5f
        /*0046*/ 	.short	0x0101


	//----- nvinfo : EIATTR_VRC_CTA_INIT_COUNT
	.align		4
        /*0048*/ 	.byte	0x02, 0x4a
	.zero		1
	.zero		1


	//----- nvinfo : EIATTR_EXIT_INSTR_OFFSETS
	.align		4
        /*004c*/ 	.byte	0x04, 0x1c
        /*004e*/ 	.short	(.L_15 - .L_14)


	//   ....[0]....
.L_14:
        /*0050*/ 	.word	0x00000270


	//   ....[1]....
        /*0054*/ 	.word	0x000002f0


	//----- nvinfo : EIATTR_CBANK_PARAM_SIZE
	.align		4
.L_15:
        /*0058*/ 	.byte	0x03, 0x19
        /*005a*/ 	.short	0x0014


	//----- nvinfo : EIATTR_PARAM_CBANK
	.align		4
        /*005c*/ 	.byte	0x04, 0x0a
        /*005e*/ 	.short	(.L_17 - .L_16)
	.align		4
.L_16:
        /*0060*/ 	.word	index@(.nv.constant0._Z13reduce_kernelPfS_j)
        /*0064*/ 	.short	0x0380
        /*0066*/ 	.short	0x0014


	//----- nvinfo : EIATTR_SW_WAR
	.align		4
.L_17:
        /*0068*/ 	.byte	0x04, 0x36
        /*006a*/ 	.short	(.L_19 - .L_18)
.L_18:
        /*006c*/ 	.word	0x00000008
.L_19:


//--------------------- .nv.callgraph             --------------------------
	.section	.nv.callgraph,"",@"SHT_CUDA_CALLGRAPH"
	.align	4
	.sectionentsize	8
	.align		4
        /*0000*/ 	.word	0x00000000
	.align		4
        /*0004*/ 	.word	0xffffffff
	.align		4
        /*0008*/ 	.word	0x00000000
	.align		4
        /*000c*/ 	.word	0xfffffffe
	.align		4
        /*0010*/ 	.word	0x00000000
	.align		4
        /*0014*/ 	.word	0xfffffffd
	.align		4
        /*0018*/ 	.word	0x00000000
	.align		4
        /*001c*/ 	.word	0xfffffffc


//--------------------- .text._Z13reduce_kernelPfS_j --------------------------
	.section	.text._Z13reduce_kernelPfS_j,"ax",@progbits
	.align	128
        .global         _Z13reduce_kernelPfS_j
        .type           _Z13reduce_kernelPfS_j,@function
        .size           _Z13reduce_kernelPfS_j,(.L_x_3 - _Z13reduce_kernelPfS_j)
        .other          _Z13reduce_kernelPfS_j,@"STO_CUDA_ENTRY STV_DEFAULT"
_Z13reduce_kernelPfS_j:
.text._Z13reduce_kernelPfS_j:
[----:B------:R-:W-:Y:S01]  /*0000*/  LDC R1, c[0x0][0x37c] ;  /* 0x0000df00ff017b82 */ /* 0x000fe20000000800 */
[----:B------:R-:W0:Y:S01]  /*0010*/  S2R R7, SR_CTAID.X ;  /* 0x0000000000077919 */ /* 0x000e220000002500 */
[----:B------:R-:W0:Y:S06]  /*0020*/  LDCU UR8, c[0x0][0x360] ;  /* 0x00006c00ff0877ac */ /* 0x000e2c0008000800 */
[----:B------:R-:W1:Y:S01]  /*0030*/  LDC.64 R2, c[0x0][0x380] ;  /* 0x0000e000ff027b82 */ /* 0x000e620000000a00 */
[----:B------:R-:W0:Y:S01]  /*0040*/  S2R R6, SR_TID.X ;  /* 0x0000000000067919 */ /* 0x000e220000002100 */
[----:B------:R-:W2:Y:S01]  /*0050*/  LDCU UR4, c[0x0][0x390] ;  /* 0x00007200ff0477ac */ /* 0x000ea20008000800 */
[----:B------:R-:W3:Y:S01]  /*0060*/  LDCU.64 UR6, c[0x0][0x358] ;  /* 0x00006b00ff0677ac */ /* 0x000ee20008000a00 */
[----:B0-----:R-:W-:-:S04]  /*0070*/  IMAD R5, R7, UR8, R6 ;  /* 0x0000000807057c24 */ /* 0x001fc8000f8e0206 */
[----:B------:R-:W-:-:S04]  /*0080*/  IMAD.SHL.U32 R5, R5, 0x2, RZ ;  /* 0x0000000205057824 */ /* 0x000fc800078e00ff */
[C---:B------:R-:W-:Y:S01]  /*0090*/  VIADD R0, R5.reuse, 0x1 ;  /* 0x0000000105007836 */ /* 0x040fe20000000000 */
[C---:B--2---:R-:W-:Y:S01]  /*00a0*/  ISETP.GE.U32.AND P0, PT, R5.reuse, UR4, PT ;  /* 0x0000000405007c0c */ /* 0x044fe2000bf06070 */
[----:B-1----:R-:W-:-:S03]  /*00b0*/  IMAD.WIDE.U32 R2, R5, 0x4, R2 ;  /* 0x0000000405027825 */ /* 0x002fc600078e0002 */
[----:B------:R-:W-:-:S09]  /*00c0*/  ISETP.GE.U32.AND P1, PT, R0, UR4, PT ;  /* 0x0000000400007c0c */ /* 0x000fd2000bf26070 */
[----:B---3--:R-:W2:Y:S04]  /*00d0*/  @!P0 LDG.E R0, desc[UR6][R2.64] ;  /* 0x0000000602008981 */ /* 0x008ea8000c1e1900 */
[----:B------:R-:W3:Y:S01]  /*00e0*/  @!P1 LDG.E R5, desc[UR6][R2.64+0x4] ;  /* 0x0000040602059981 */ /* 0x000ee2000c1e1900 */
[----:B------:R-:W0:Y:S01]  /*00f0*/  S2UR UR5, SR_CgaCtaId ;  /* 0x00000000000579c3 */ /* 0x000e220000008800 */
[----:B------:R-:W-:Y:S01]  /*0100*/  HFMA2 R4, -RZ, RZ, 0, 0 ;  /* 0x00000000ff047431 */ /* 0x000fe200000001ff */
[----:B------:R-:W-:Y:S02]  /*0110*/  UMOV UR4, 0x400 ;  /* 0x0000040000047882 */ /* 0x000fe40000000000 */
[----:B0-----:R-:W-:Y:S01]  /*0120*/  ULEA UR4, UR5, UR4, 0x18 ;  /* 0x0000000405047291 */ /* 0x001fe2000f8ec0ff */
[----:B--2---:R-:W-:Y:S01]  /*0130*/  @!P0 FADD R4, RZ, R0 ;  /* 0x00000000ff048221 */ /* 0x004fe20000000000 */
[----:B------:R-:W-:-:S03]  /*0140*/  IMAD.U32 R0, RZ, RZ, UR8 ;  /* 0x00000008ff007e24 */ /* 0x000fc6000f8e00ff */
[----:B---3--:R-:W-:Y:S01]  /*0150*/  @!P1 FADD R4, R4, R5 ;  /* 0x0000000504049221 */ /* 0x008fe20000000000 */
[----:B------:R-:W-:Y:S02]  /*0160*/  LEA R5, R6, UR4, 0x2 ;  /* 0x0000000406057c11 */ /* 0x000fe4000f8e10ff */
[----:B------:R-:W-:Y:S02]  /*0170*/  ISETP.GE.U32.AND P0, PT, R0, 0x2, PT ;  /* 0x000000020000780c */ /* 0x000fe40003f06070 */
[----:B------:R-:W-:Y:S01]  /*0180*/  ISETP.NE.AND P1, PT, R6, RZ, PT ;  /* 0x000000ff0600720c */ /* 0x000fe20003f25270 */
[----:B------:R0:W-:Y:S01]  /*0190*/  STS [R5], R4 ;  /* 0x0000000405007388 */ /* 0x0001e20000000800 */
[----:B------:R-:W-:Y:S09]  /*01a0*/  BAR.SYNC.DEFER_BLOCKING 0x0 ;  /* 0x0000000000007b1d */ /* 0x000ff20000010000 */
[----:B0-----:R-:W-:Y:S05]  /*01b0*/  @!P0 BRA `(.L_x_0) ;  /* 0x00000000002c8947 */ /* 0x001fea0003800000 */
.L_x_1:
[----:B------:R-:W-:-:S04]  /*01c0*/  SHF.R.U32.HI R8, RZ, 0x1, R0 ;  /* 0x00000001ff087819 */ /* 0x000fc80000011600 */
[----:B------:R-:W-:-:S13]  /*01d0*/  ISETP.GE.U32.AND P0, PT, R6, R8, PT ;  /* 0x000000080600720c */ /* 0x000fda0003f06070 */
[----:B------:R-:W-:Y:S01]  /*01e0*/  @!P0 LEA R2, R8, R5, 0x2 ;  /* 0x0000000508028211 */ /* 0x000fe200078e10ff */
[----:B------:R-:W-:Y:S05]  /*01f0*/  @!P0 LDS R3, [R5] ;  /* 0x0000000005038984 */ /* 0x000fea0000000800 */
[----:B------:R-:W0:Y:S02]  /*0200*/  @!P0 LDS R2, [R2] ;  /* 0x0000000002028984 */ /* 0x000e240000000800 */
[----:B0-----:R-:W-:-:S05]  /*0210*/  @!P0 FADD R4, R2, R3 ;  /* 0x0000000302048221 */ /* 0x001fca0000000000 */
[----:B------:R0:W-:Y:S01]  /*0220*/  @!P0 STS [R5], R4 ;  /* 0x0000000405008388 */ /* 0x0001e20000000800 */
[----:B------:R-:W-:Y:S01]  /*0230*/  BAR.SYNC.DEFER_BLOCKING 0x0 ;  /* 0x0000000000007b1d */ /* 0x000fe20000010000 */
[----:B------:R-:W-:Y:S01]  /*0240*/  ISETP.GT.U32.AND P0, PT, R0, 0x3, PT ;  /* 0x000000030000780c */ /* 0x000fe20003f04070 */
[----:B------:R-:W-:-:S12]  /*0250*/  IMAD.MOV.U32 R0, RZ, RZ, R8 ;  /* 0x000000ffff007224 */ /* 0x000fd800078e0008 */
[----:B0-----:R-:W-:Y:S05]  /*0260*/  @P0 BRA `(.L_x_1) ;  /* 0xfffffffc00d40947 */ /* 0x001fea000383ffff */
.L_x_0:
[----:B------:R-:W-:Y:S05]  /*0270*/  @P1 EXIT ;  /* 0x000000000000194d */ /* 0x000fea0003800000 */
[----:B------:R-:W0:Y:S01]  /*0280*/  S2UR UR5, SR_CgaCtaId ;  /* 0x00000000000579c3 */ /* 0x000e220000008800 */
[----:B------:R-:W-:-:S07]  /*0290*/  UMOV UR4, 0x400 ;  /* 0x0000040000047882 */ /* 0x000fce0000000000 */
[----:B------:R-:W1:Y:S01]  /*02a0*/  LDC.64 R2, c[0x0][0x388] ;  /* 0x0000e200ff027b82 */ /* 0x000e620000000a00 */
[----:B0-----:R-:W-:Y:S01]  /*02b0*/  ULEA UR4, UR5, UR4, 0x18 ;  /* 0x0000000405047291 */ /* 0x001fe2000f8ec0ff */
[----:B-1----:R-:W-:-:S08]  /*02c0*/  IMAD.WIDE.U32 R2, R7, 0x4, R2 ;  /* 0x0000000407027825 */ /* 0x002fd000078e0002 */
[----:B------:R-:W0:Y:S04]  /*02d0*/  LDS R5, [UR4] ;  /* 0x00000004ff057984 */ /* 0x000e280008000800 */
[----:B0-----:R-:W-:Y:S01]  /*02e0*/  STG.E desc[UR6][R2.64], R5 ;  /* 0x0000000502007986 */ /* 0x001fe2000c101906 */
[----:B------:R-:W-:Y:S05]  /*02f0*/  EXIT ;  /* 0x000000000000794d */ /* 0x000fea0003800000 */
.L_x_2:
[----:B------:R-:W-:-:S00]  /*0300*/  BRA `(.L_x_2) ;  /* 0xfffffffc00fc7947 */ /* 0x000fc0000383ffff */
[----:B------:R-:W-:-:S00]  /*0310*/  NOP ;  /* 0x0000000000007918 */ /* 0x000fc00000000000 */
        /* <DEDUP_REMOVED lines=14> */
.L_x_3:


//--------------------- .nv.shared._Z13reduce_kernelPfS_j --------------------------
	.section	.nv.shared._Z13reduce_kernelPfS_j,"aw",@nobits
	.sectionflags	@""
	.align	4
.nv.shared._Z13reduce_kernelPfS_j:
	.zero		5120


//--------------------- .nv.shared.reserved.0     --------------------------
	.section	.nv.shared.reserved.0,"aw",@nobits
	.weak		__nv_reservedSMEM_offset_0_alias
	.size		__nv_reservedSMEM_offset_0_alias, 0, 64
	.other		__nv_reservedSMEM_offset_0_alias,@"STO_CUDA_RESERVED_SHARED STV_DEFAULT"
__nv_reservedSMEM_offset_0_alias:
	.zero		0
	.zero		64


//--------------------- .nv.constant0._Z13reduce_kernelPfS_j --------------------------
	.section	.nv.constant0._Z13reduce_kernelPfS_j,"a",@progbits
	.sectionflags	@""
	.align	4
.nv.constant0._Z13reduce_kernelPfS_j:
	.zero		916


//--------------------- SYMBOLS --------------------------

	.type		.nv.reservedSmem.offset0,@object
	.size		.nv.reservedSmem.offset0,0x4
	.type		.nv.reservedSmem.cap,@object
	.size		.nv.reservedSmem.cap,0x4
